//
// Generated by NVIDIA NVVM Compiler
//
// Compiler Build ID: CL-36424714
// Cuda compilation tools, release 13.0, V13.0.88
// Based on NVVM 20.0.0
//

.version 9.0
.target sm_100
.address_size 64

	// .globl	_Z4vaddPKfS0_Pfj

.visible .entry _Z4vaddPKfS0_Pfj(
	.param .u64 .ptr .align 1 _Z4vaddPKfS0_Pfj_param_0,
	.param .u64 .ptr .align 1 _Z4vaddPKfS0_Pfj_param_1,
	.param .u64 .ptr .align 1 _Z4vaddPKfS0_Pfj_param_2,
	.param .u32 _Z4vaddPKfS0_Pfj_param_3
)
{
	.reg .pred 	%p<2>;
	.reg .b32 	%r<6>;
	.reg .b32 	%f<4>;
	.reg .b64 	%rd<11>;

	ld.param.u64 	%rd1, [_Z4vaddPKfS0_Pfj_param_0];
	ld.param.u64 	%rd2, [_Z4vaddPKfS0_Pfj_param_1];
	ld.param.u64 	%rd3, [_Z4vaddPKfS0_Pfj_param_2];
	ld.param.u32 	%r2, [_Z4vaddPKfS0_Pfj_param_3];
	mov.u32 	%r3, %ntid.x;
	mov.u32 	%r4, %ctaid.x;
	mov.u32 	%r5, %tid.x;
	mad.lo.s32 	%r1, %r3, %r4, %r5;
	setp.ge.u32 	%p1, %r1, %r2;
	@%p1 bra 	$L__BB0_2;
	cvta.to.global.u64 	%rd4, %rd1;
	cvta.to.global.u64 	%rd5, %rd2;
	cvta.to.global.u64 	%rd6, %rd3;
	mul.wide.s32 	%rd7, %r1, 4;
	add.s64 	%rd8, %rd4, %rd7;
	ld.global.f32 	%f1, [%rd8];
	add.s64 	%rd9, %rd5, %rd7;
	ld.global.f32 	%f2, [%rd9];
	add.f32 	%f3, %f1, %f2;
	add.s64 	%rd10, %rd6, %rd7;
	st.global.f32 	[%rd10], %f3;
$L__BB0_2:
	ret;

}


// ===== COMPILED SASS (sm_100) =====

	.target	sm_100

	.elftype	@"ET_EXEC"


//--------------------- .note.nv.tkinfo           --------------------------
	.section	.note.nv.tkinfo,"",@"SHT_NOTE"
	.sectionflags	@"SHF_NOTE_NV_TKINFO"
	.tkinfo
        /*0018*/ 	.word	0x00000002
        /*0030*/ 	.string	""
        /*0030*/ 	.string	"ptxas"
        /*0030*/ 	.string	"Cuda compilation tools, release 13.0, V13.0.88"
        /*0030*/ 	.string	"Build cuda_13.0.r13.0/compiler.36424714_0"
        /*0030*/ 	.string	"-arch sm_100 -m 64 "



//--------------------- .note.nv.cuinfo           --------------------------
	.section	.note.nv.cuinfo,"",@"SHT_NOTE"
	.sectionflags	@"SHF_NOTE_NV_CUINFO"
        /*0018*/ 	.short	0x0002
        /*001a*/ 	.short	0x0064
        /*001c*/ 	.short	0x0082
	.zero		2


//--------------------- .nv.info                  --------------------------
	.section	.nv.info,"",@"SHT_CUDA_INFO"
	.align	4


	//----- nvinfo : EIATTR_REGCOUNT
	.align		4
        /*0000*/ 	.byte	0x04, 0x2f
        /*0002*/ 	.short	(.L_1 - .L_0)
	.align		4
.L_0:
        /*0004*/ 	.word	index@(_Z4vaddPKfS0_Pfj)
        /*0008*/ 	.word	0x0000000c


	//----- nvinfo : EIATTR_FRAME_SIZE
	.align		4
.L_1:
        /*000c*/ 	.byte	0x04, 0x11
        /*000e*/ 	.short	(.L_3 - .L_2)
	.align		4
.L_2:
        /*0010*/ 	.word	index@(_Z4vaddPKfS0_Pfj)
        /*0014*/ 	.word	0x00000000


	//----- nvinfo : EIATTR_MIN_STACK_SIZE
	.align		4
.L_3:
        /*0018*/ 	.byte	0x04, 0x12
        /*001a*/ 	.short	(.L_5 - .L_4)
	.align		4
.L_4:
        /*001c*/ 	.word	index@(_Z4vaddPKfS0_Pfj)
        /*0020*/ 	.word	0x00000000
.L_5:


//--------------------- .nv.compat                --------------------------
	.section	.nv.compat,"",@"SHT_CUDA_COMPAT_INFO"
	.align	4
        /*0000*/ 	.byte	0x02, 0x09, 0x00, 0x00, 0x02, 0x02, 0x01, 0x00, 0x02, 0x05, 0x05, 0x00, 0x03, 0x07, 0x01, 0x01
        /*0010*/ 	.byte	0x02, 0x03, 0x00, 0x00, 0x02, 0x06, 0x01, 0x00, 0x04, 0x0b, 0x08, 0x00, 0x09, 0x00, 0x00, 0x00
        /*0020*/ 	.byte	0x00, 0x00, 0x00, 0x00


//--------------------- .nv.info._Z4vaddPKfS0_Pfj --------------------------
	.section	.nv.info._Z4vaddPKfS0_Pfj,"",@"SHT_CUDA_INFO"
	.sectionflags	@""
	.align	4


	//----- nvinfo : EIATTR_CUDA_API_VERSION
	.align		4
        /*0000*/ 	.byte	0x04, 0x37
        /*0002*/ 	.short	(.L_7 - .L_6)
.L_6:
        /*0004*/ 	.word	0x00000082


	//----- nvinfo : EIATTR_KPARAM_INFO
	.align		4
.L_7:
        /*0008*/ 	.byte	0x04, 0x17
        /*000a*/ 	.short	(.L_9 - .L_8)
.L_8:
        /*000c*/ 	.word	0x00000000
        /*0010*/ 	.short	0x0003
        /*0012*/ 	.short	0x0018
        /*0014*/ 	.byte	0x00, 0xf0, 0x11, 0x00


	//----- nvinfo : EIATTR_KPARAM_INFO
	.align		4
.L_9:
        /*0018*/ 	.byte	0x04, 0x17
        /*001a*/ 	.short	(.L_11 - .L_10)
.L_10:
        /*001c*/ 	.word	0x00000000
        /*0020*/ 	.short	0x0002
        /*0022*/ 	.short	0x0010
        /*0024*/ 	.byte	0x00, 0xf5, 0x21, 0x00


	//----- nvinfo : EIATTR_KPARAM_INFO
	.align		4
.L_11:
        /*0028*/ 	.byte	0x04, 0x17
        /*002a*/ 	.short	(.L_13 - .L_12)
.L_12:
        /*002c*/ 	.word	0x00000000
        /*0030*/ 	.short	0x0001
        /*0032*/ 	.short	0x0008
        /*0034*/ 	.byte	0x00, 0xf5, 0x21, 0x00


	//----- nvinfo : EIATTR_KPARAM_INFO
	.align		4
.L_13:
        /*0038*/ 	.byte	0x04, 0x17
        /*003a*/ 	.short	(.L_15 - .L_14)
.L_14:
        /*003c*/ 	.word	0x00000000
        /*0040*/ 	.short	0x0000
        /*0042*/ 	.short	0x0000
        /*0044*/ 	.byte	0x00, 0xf5, 0x21, 0x00


	//----- nvinfo : EIATTR_SPARSE_MMA_MASK
	.align		4
.L_15:
        /*0048*/ 	.byte	0x03, 0x50
        /*004a*/ 	.short	0x0000


	//----- nvinfo : EIATTR_MAXREG_COUNT
	.align		4
        /*004c*/ 	.byte	0x03, 0x1b
        /*004e*/ 	.short	0x00ff


	//----- nvinfo : EIATTR_MERCURY_ISA_VERSION
	.align		4
        /*0050*/ 	.byte	0x03, 0x5f
        /*0052*/ 	.short	0x0101


	//----- nvinfo : EIATTR_VRC_CTA_INIT_COUNT
	.align		4
        /*0054*/ 	.byte	0x02, 0x4a
	.zero		1
	.zero		1


	//----- nvinfo : EIATTR_EXIT_INSTR_OFFSETS
	.align		4
        /*0058*/ 	.byte	0x04, 0x1c
        /*005a*/ 	.short	(.L_17 - .L_16)


	//   ....[0]....
.L_16:
        /*005c*/ 	.word	0x00000070


	//   ....[1]....
        /*0060*/ 	.word	0x00000130


	//----- nvinfo : EIATTR_CBANK_PARAM_SIZE
	.align		4
.L_17:
        /*0064*/ 	.byte	0x03, 0x19
        /*0066*/ 	.short	0x001c


	//----- nvinfo : EIATTR_PARAM_CBANK
	.align		4
        /*0068*/ 	.byte	0x04, 0x0a
        /*006a*/ 	.short	(.L_19 - .L_18)
	.align		4
.L_18:
        /*006c*/ 	.word	index@(.nv.constant0._Z4vaddPKfS0_Pfj)
        /*0070*/ 	.short	0x0380
        /*0072*/ 	.short	0x001c


	//----- nvinfo : EIATTR_SW_WAR
	.align		4
.L_19:
        /*0074*/ 	.byte	0x04, 0x36
        /*0076*/ 	.short	(.L_21 - .L_20)
.L_20:
        /*0078*/ 	.word	0x00000008
.L_21:


//--------------------- .nv.callgraph             --------------------------
	.section	.nv.callgraph,"",@"SHT_CUDA_CALLGRAPH"
	.align	4
	.sectionentsize	8
	.align		4
        /*0000*/ 	.word	0x00000000
	.align		4
        /*0004*/ 	.word	0xffffffff
	.align		4
        /*0008*/ 	.word	0x00000000
	.align		4
        /*000c*/ 	.word	0xfffffffe
	.align		4
        /*0010*/ 	.word	0x00000000
	.align		4
        /*0014*/ 	.word	0xfffffffd
	.align		4
        /*0018*/ 	.word	0x00000000
	.align		4
        /*001c*/ 	.word	0xfffffffc


//--------------------- .text._Z4vaddPKfS0_Pfj    --------------------------
	.section	.text._Z4vaddPKfS0_Pfj,"ax",@progbits
	.align	128
        .global         _Z4vaddPKfS0_Pfj
        .type           _Z4vaddPKfS0_Pfj,@function
        .size           _Z4vaddPKfS0_Pfj,(.L_x_1 - _Z4vaddPKfS0_Pfj)
        .other          _Z4vaddPKfS0_Pfj,@"STO_CUDA_ENTRY STV_DEFAULT"
_Z4vaddPKfS0_Pfj:
.text._Z4vaddPKfS0_Pfj:
[----:B------:R-:W-:Y:S01]  /*0000*/  LDC R1, c[0x0][0x37c] ;  /* 0x0000df00ff017b82 */ /* 0x000fe20000000800 */
[----:B------:R-:W0:Y:S01]  /*0010*/  S2R R9, SR_CTAID.X ;  /* 0x0000000000097919 */ /* 0x000e220000002500 */
[----:B------:R-:W0:Y:S01]  /*0020*/  LDCU UR4, c[0x0][0x360] ;  /* 0x00006c00ff0477ac */ /* 0x000e220008000800 */
[----:B------:R-:W0:Y:S01]  /*0030*/  S2R R0, SR_TID.X ;  /* 0x0000000000007919 */ /* 0x000e220000002100 */
[----:B------:R-:W1:Y:S01]  /*0040*/  LDCU UR5, c[0x0][0x398] ;  /* 0x00007300ff0577ac */ /* 0x000e620008000800 */
[----:B0-----:R-:W-:-:S05]  /*0050*/  IMAD R9, R9, UR4, R0 ;  /* 0x0000000409097c24 */ /* 0x001fca000f8e0200 */
[----:B-1----:R-:W-:-:S13]  /*0060*/  ISETP.GE.U32.AND P0, PT, R9, UR5, PT ;  /* 0x0000000509007c0c */ /* 0x002fda000bf06070 */
[----:B------:R-:W-:Y:S05]  /*0070*/  @P0 EXIT ;  /* 0x000000000000094d */ /* 0x000fea0003800000 */
[----:B------:R-:W0:Y:S01]  /*0080*/  LDC.64 R2, c[0x0][0x380] ;  /* 0x0000e000ff027b82 */ /* 0x000e220000000a00 */
[----:B------:R-:W1:Y:S07]  /*0090*/  LDCU.64 UR4, c[0x0][0x358] ;  /* 0x00006b00ff0477ac */ /* 0x000e6e0008000a00 */
[----:B------:R-:W2:Y:S08]  /*00a0*/  LDC.64 R4, c[0x0][0x388] ;  /* 0x0000e200ff047b82 */ /* 0x000eb00000000a00 */
[----:B------:R-:W3:Y:S01]  /*00b0*/  LDC.64 R6, c[0x0][0x390] ;  /* 0x0000e400ff067b82 */ /* 0x000ee20000000a00 */
[----:B0-----:R-:W-:-:S06]  /*00c0*/  IMAD.WIDE R2, R9, 0x4, R2 ;  /* 0x0000000409027825 */ /* 0x001fcc00078e0202 */
[----:B-1----:R-:W4:Y:S01]  /*00d0*/  LDG.E R2, desc[UR4][R2.64] ;  /* 0x0000000402027981 */ /* 0x002f22000c1e1900 */
[----:B--2---:R-:W-:-:S06]  /*00e0*/  IMAD.WIDE R4, R9, 0x4, R4 ;  /* 0x0000000409047825 */ /* 0x004fcc00078e0204 */
[----:B------:R-:W4:Y:S01]  /*00f0*/  LDG.E R5, desc[UR4][R4.64] ;  /* 0x0000000404057981 */ /* 0x000f22000c1e1900 */
[----:B---3--:R-:W-:-:S04]  /*0100*/  IMAD.WIDE R6, R9, 0x4, R6 ;  /* 0x0000000409067825 */ /* 0x008fc800078e0206 */
[----:B----4-:R-:W-:-:S05]  /*0110*/  FADD R9, R2, R5 ;  /* 0x0000000502097221 */ /* 0x010fca0000000000 */
[----:B------:R-:W-:Y:S01]  /*0120*/  STG.E desc[UR4][R6.64], R9 ;  /* 0x0000000906007986 */ /* 0x000fe2000c101904 */
[----:B------:R-:W-:Y:S05]  /*0130*/  EXIT ;  /* 0x000000000000794d */ /* 0x000fea0003800000 */
.L_x_0:
[----:B------:R-:W-:-:S00]  /*0140*/  BRA `(.L_x_0) ;  /* 0xfffffffc00fc7947 */ /* 0x000fc0000383ffff */
[----:B------:R-:W-:-:S00]  /*0150*/  NOP ;  /* 0x0000000000007918 */ /* 0x000fc00000000000 */
        /* <DEDUP_REMOVED lines=10> */
.L_x_1:


//--------------------- .nv.shared.reserved.0     --------------------------
	.section	.nv.shared.reserved.0,"aw",@nobits
	.weak		__nv_reservedSMEM_offset_0_alias
	.size		__nv_reservedSMEM_offset_0_alias, 0, 64
	.other		__nv_reservedSMEM_offset_0_alias,@"STO_CUDA_RESERVED_SHARED STV_DEFAULT"
__nv_reservedSMEM_offset_0_alias:
	.zero		0
	.zero		64


//--------------------- .nv.constant0._Z4vaddPKfS0_Pfj --------------------------
	.section	.nv.constant0._Z4vaddPKfS0_Pfj,"a",@progbits
	.sectionflags	@""
	.align	4
.nv.constant0._Z4vaddPKfS0_Pfj:
	.zero		924


//--------------------- SYMBOLS --------------------------

	.type		.nv.reservedSmem.offset0,@object
	.size		.nv.reservedSmem.offset0,0x4
